//
// Generated by NVIDIA NVVM Compiler
//
// Compiler Build ID: CL-36424714
// Cuda compilation tools, release 13.0, V13.0.88
// Based on NVVM 20.0.0
//

.version 9.0
.target sm_100
.address_size 64

	// .globl	_Z4initPfS_

.visible .entry _Z4initPfS_(
	.param .u64 .ptr .align 1 _Z4initPfS__param_0,
	.param .u64 .ptr .align 1 _Z4initPfS__param_1
)
{
	.reg .b32 	%r<5>;
	.reg .b32 	%f<2>;
	.reg .b64 	%rd<8>;

	ld.param.u64 	%rd1, [_Z4initPfS__param_0];
	ld.param.u64 	%rd2, [_Z4initPfS__param_1];
	cvta.to.global.u64 	%rd3, %rd2;
	cvta.to.global.u64 	%rd4, %rd1;
	mov.u32 	%r1, %tid.x;
	mov.u32 	%r2, %ntid.x;
	mov.u32 	%r3, %ctaid.x;
	mad.lo.s32 	%r4, %r2, %r3, %r1;
	cvt.rn.f32.u32 	%f1, %r4;
	mul.wide.u32 	%rd5, %r4, 4;
	add.s64 	%rd6, %rd4, %rd5;
	st.global.f32 	[%rd6], %f1;
	add.s64 	%rd7, %rd3, %rd5;
	st.global.f32 	[%rd7], %f1;
	ret;

}
	// .globl	_Z7computePfS_S_
.visible .entry _Z7computePfS_S_(
	.param .u64 .ptr .align 1 _Z7computePfS_S__param_0,
	.param .u64 .ptr .align 1 _Z7computePfS_S__param_1,
	.param .u64 .ptr .align 1 _Z7computePfS_S__param_2
)
{
	.reg .b32 	%r<5>;
	.reg .b32 	%f<4>;
	.reg .b64 	%rd<11>;

	ld.param.u64 	%rd1, [_Z7computePfS_S__param_0];
	ld.param.u64 	%rd2, [_Z7computePfS_S__param_1];
	ld.param.u64 	%rd3, [_Z7computePfS_S__param_2];
	cvta.to.global.u64 	%rd4, %rd3;
	cvta.to.global.u64 	%rd5, %rd2;
	cvta.to.global.u64 	%rd6, %rd1;
	mov.u32 	%r1, %tid.x;
	mov.u32 	%r2, %ntid.x;
	mov.u32 	%r3, %ctaid.x;
	mad.lo.s32 	%r4, %r2, %r3, %r1;
	mul.wide.u32 	%rd7, %r4, 4;
	add.s64 	%rd8, %rd6, %rd7;
	ld.global.f32 	%f1, [%rd8];
	add.s64 	%rd9, %rd5, %rd7;
	ld.global.f32 	%f2, [%rd9];
	add.f32 	%f3, %f1, %f2;
	add.s64 	%rd10, %rd4, %rd7;
	st.global.f32 	[%rd10], %f3;
	ret;

}


// ===== COMPILED SASS (sm_100) =====

	.target	sm_100

	.elftype	@"ET_EXEC"


//--------------------- .note.nv.tkinfo           --------------------------
	.section	.note.nv.tkinfo,"",@"SHT_NOTE"
	.sectionflags	@"SHF_NOTE_NV_TKINFO"
	.tkinfo
        /*0018*/ 	.word	0x00000002
        /*0030*/ 	.string	""
        /*0030*/ 	.string	"ptxas"
        /*0030*/ 	.string	"Cuda compilation tools, release 13.0, V13.0.88"
        /*0030*/ 	.string	"Build cuda_13.0.r13.0/compiler.36424714_0"
        /*0030*/ 	.string	"-arch sm_100 -m 64 "



//--------------------- .note.nv.cuinfo           --------------------------
	.section	.note.nv.cuinfo,"",@"SHT_NOTE"
	.sectionflags	@"SHF_NOTE_NV_CUINFO"
        /*0018*/ 	.short	0x0002
        /*001a*/ 	.short	0x0064
        /*001c*/ 	.short	0x0082
	.zero		2


//--------------------- .nv.info                  --------------------------
	.section	.nv.info,"",@"SHT_CUDA_INFO"
	.align	4


	//----- nvinfo : EIATTR_REGCOUNT
	.align		4
        /*0000*/ 	.byte	0x04, 0x2f
        /*0002*/ 	.short	(.L_1 - .L_0)
	.align		4
.L_0:
        /*0004*/ 	.word	index@(_Z4initPfS_)
        /*0008*/ 	.word	0x0000000c


	//----- nvinfo : EIATTR_FRAME_SIZE
	.align		4
.L_1:
        /*000c*/ 	.byte	0x04, 0x11
        /*000e*/ 	.short	(.L_3 - .L_2)
	.align		4
.L_2:
        /*0010*/ 	.word	index@(_Z4initPfS_)
        /*0014*/ 	.word	0x00000000


	//----- nvinfo : EIATTR_REGCOUNT
	.align		4
.L_3:
        /*0018*/ 	.byte	0x04, 0x2f
        /*001a*/ 	.short	(.L_5 - .L_4)
	.align		4
.L_4:
        /*001c*/ 	.word	index@(_Z7computePfS_S_)
        /*0020*/ 	.word	0x0000000c


	//----- nvinfo : EIATTR_FRAME_SIZE
	.align		4
.L_5:
        /*0024*/ 	.byte	0x04, 0x11
        /*0026*/ 	.short	(.L_7 - .L_6)
	.align		4
.L_6:
        /*0028*/ 	.word	index@(_Z7computePfS_S_)
        /*002c*/ 	.word	0x00000000


	//----- nvinfo : EIATTR_MIN_STACK_SIZE
	.align		4
.L_7:
        /*0030*/ 	.byte	0x04, 0x12
        /*0032*/ 	.short	(.L_9 - .L_8)
	.align		4
.L_8:
        /*0034*/ 	.word	index@(_Z7computePfS_S_)
        /*0038*/ 	.word	0x00000000


	//----- nvinfo : EIATTR_MIN_STACK_SIZE
	.align		4
.L_9:
        /*003c*/ 	.byte	0x04, 0x12
        /*003e*/ 	.short	(.L_11 - .L_10)
	.align		4
.L_10:
        /*0040*/ 	.word	index@(_Z4initPfS_)
        /*0044*/ 	.word	0x00000000
.L_11:


//--------------------- .nv.compat                --------------------------
	.section	.nv.compat,"",@"SHT_CUDA_COMPAT_INFO"
	.align	4
        /*0000*/ 	.byte	0x02, 0x09, 0x00, 0x00, 0x02, 0x02, 0x01, 0x00, 0x02, 0x05, 0x05, 0x00, 0x03, 0x07, 0x01, 0x01
        /*0010*/ 	.byte	0x02, 0x03, 0x00, 0x00, 0x02, 0x06, 0x01, 0x00, 0x04, 0x0b, 0x08, 0x00, 0x09, 0x00, 0x00, 0x00
        /*0020*/ 	.byte	0x00, 0x00, 0x00, 0x00


//--------------------- .nv.info._Z7computePfS_S_ --------------------------
	.section	.nv.info._Z7computePfS_S_,"",@"SHT_CUDA_INFO"
	.sectionflags	@""
	.align	4


	//----- nvinfo : EIATTR_CUDA_API_VERSION
	.align		4
        /*0000*/ 	.byte	0x04, 0x37
        /*0002*/ 	.short	(.L_13 - .L_12)
.L_12:
        /*0004*/ 	.word	0x00000082


	//----- nvinfo : EIATTR_KPARAM_INFO
	.align		4
.L_13:
        /*0008*/ 	.byte	0x04, 0x17
        /*000a*/ 	.short	(.L_15 - .L_14)
.L_14:
        /*000c*/ 	.word	0x00000000
        /*0010*/ 	.short	0x0002
        /*0012*/ 	.short	0x0010
        /*0014*/ 	.byte	0x00, 0xf5, 0x21, 0x00


	//----- nvinfo : EIATTR_KPARAM_INFO
	.align		4
.L_15:
        /*0018*/ 	.byte	0x04, 0x17
        /*001a*/ 	.short	(.L_17 - .L_16)
.L_16:
        /*001c*/ 	.word	0x00000000
        /*0020*/ 	.short	0x0001
        /*0022*/ 	.short	0x0008
        /*0024*/ 	.byte	0x00, 0xf5, 0x21, 0x00


	//----- nvinfo : EIATTR_KPARAM_INFO
	.align		4
.L_17:
        /*0028*/ 	.byte	0x04, 0x17
        /*002a*/ 	.short	(.L_19 - .L_18)
.L_18:
        /*002c*/ 	.word	0x00000000
        /*0030*/ 	.short	0x0000
        /*0032*/ 	.short	0x0000
        /*0034*/ 	.byte	0x00, 0xf5, 0x21, 0x00


	//----- nvinfo : EIATTR_SPARSE_MMA_MASK
	.align		4
.L_19:
        /*0038*/ 	.byte	0x03, 0x50
        /*003a*/ 	.short	0x0000


	//----- nvinfo : EIATTR_MAXREG_COUNT
	.align		4
        /*003c*/ 	.byte	0x03, 0x1b
        /*003e*/ 	.short	0x00ff


	//----- nvinfo : EIATTR_MERCURY_ISA_VERSION
	.align		4
        /*0040*/ 	.byte	0x03, 0x5f
        /*0042*/ 	.short	0x0101


	//----- nvinfo : EIATTR_VRC_CTA_INIT_COUNT
	.align		4
        /*0044*/ 	.byte	0x02, 0x4a
	.zero		1
	.zero		1


	//----- nvinfo : EIATTR_EXIT_INSTR_OFFSETS
	.align		4
        /*0048*/ 	.byte	0x04, 0x1c
        /*004a*/ 	.short	(.L_21 - .L_20)


	//   ....[0]....
.L_20:
        /*004c*/ 	.word	0x00000100


	//----- nvinfo : EIATTR_CBANK_PARAM_SIZE
	.align		4
.L_21:
        /*0050*/ 	.byte	0x03, 0x19
        /*0052*/ 	.short	0x0018


	//----- nvinfo : EIATTR_PARAM_CBANK
	.align		4
        /*0054*/ 	.byte	0x04, 0x0a
        /*0056*/ 	.short	(.L_23 - .L_22)
	.align		4
.L_22:
        /*0058*/ 	.word	index@(.nv.constant0._Z7computePfS_S_)
        /*005c*/ 	.short	0x0380
        /*005e*/ 	.short	0x0018


	//----- nvinfo : EIATTR_SW_WAR
	.align		4
.L_23:
        /*0060*/ 	.byte	0x04, 0x36
        /*0062*/ 	.short	(.L_25 - .L_24)
.L_24:
        /*0064*/ 	.word	0x00000008
.L_25:


//--------------------- .nv.info._Z4initPfS_      --------------------------
	.section	.nv.info._Z4initPfS_,"",@"SHT_CUDA_INFO"
	.sectionflags	@""
	.align	4


	//----- nvinfo : EIATTR_CUDA_API_VERSION
	.align		4
        /*0000*/ 	.byte	0x04, 0x37
        /*0002*/ 	.short	(.L_27 - .L_26)
.L_26:
        /*0004*/ 	.word	0x00000082


	//----- nvinfo : EIATTR_KPARAM_INFO
	.align		4
.L_27:
        /*0008*/ 	.byte	0x04, 0x17
        /*000a*/ 	.short	(.L_29 - .L_28)
.L_28:
        /*000c*/ 	.word	0x00000000
        /*0010*/ 	.short	0x0001
        /*0012*/ 	.short	0x0008
        /*0014*/ 	.byte	0x00, 0xf5, 0x21, 0x00


	//----- nvinfo : EIATTR_KPARAM_INFO
	.align		4
.L_29:
        /*0018*/ 	.byte	0x04, 0x17
        /*001a*/ 	.short	(.L_31 - .L_30)
.L_30:
        /*001c*/ 	.word	0x00000000
        /*0020*/ 	.short	0x0000
        /*0022*/ 	.short	0x0000
        /*0024*/ 	.byte	0x00, 0xf5, 0x21, 0x00


	//----- nvinfo : EIATTR_SPARSE_MMA_MASK
	.align		4
.L_31:
        /*0028*/ 	.byte	0x03, 0x50
        /*002a*/ 	.short	0x0000


	//----- nvinfo : EIATTR_MAXREG_COUNT
	.align		4
        /*002c*/ 	.byte	0x03, 0x1b
        /*002e*/ 	.short	0x00ff


	//----- nvinfo : EIATTR_MERCURY_ISA_VERSION
	.align		4
        /*0030*/ 	.byte	0x03, 0x5f
        /*0032*/ 	.short	0x0101


	//----- nvinfo : EIATTR_VRC_CTA_INIT_COUNT
	.align		4
        /*0034*/ 	.byte	0x02, 0x4a
	.zero		1
	.zero		1


	//----- nvinfo : EIATTR_EXIT_INSTR_OFFSETS
	.align		4
        /*0038*/ 	.byte	0x04, 0x1c
        /*003a*/ 	.short	(.L_33 - .L_32)


	//   ....[0]....
.L_32:
        /*003c*/ 	.word	0x000000d0


	//----- nvinfo : EIATTR_CBANK_PARAM_SIZE
	.align		4
.L_33:
        /*0040*/ 	.byte	0x03, 0x19
        /*0042*/ 	.short	0x0010


	//----- nvinfo : EIATTR_PARAM_CBANK
	.align		4
        /*0044*/ 	.byte	0x04, 0x0a
        /*0046*/ 	.short	(.L_35 - .L_34)
	.align		4
.L_34:
        /*0048*/ 	.word	index@(.nv.constant0._Z4initPfS_)
        /*004c*/ 	.short	0x0380
        /*004e*/ 	.short	0x0010


	//----- nvinfo : EIATTR_SW_WAR
	.align		4
.L_35:
        /*0050*/ 	.byte	0x04, 0x36
        /*0052*/ 	.short	(.L_37 - .L_36)
.L_36:
        /*0054*/ 	.word	0x00000008
.L_37:


//--------------------- .nv.callgraph             --------------------------
	.section	.nv.callgraph,"",@"SHT_CUDA_CALLGRAPH"
	.align	4
	.sectionentsize	8
	.align		4
        /*0000*/ 	.word	0x00000000
	.align		4
        /*0004*/ 	.word	0xffffffff
	.align		4
        /*0008*/ 	.word	0x00000000
	.align		4
        /*000c*/ 	.word	0xfffffffe
	.align		4
        /*0010*/ 	.word	0x00000000
	.align		4
        /*0014*/ 	.word	0xfffffffd
	.align		4
        /*0018*/ 	.word	0x00000000
	.align		4
        /*001c*/ 	.word	0xfffffffc


//--------------------- .text._Z7computePfS_S_    --------------------------
	.section	.text._Z7computePfS_S_,"ax",@progbits
	.align	128
        .global         _Z7computePfS_S_
        .type           _Z7computePfS_S_,@function
        .size           _Z7computePfS_S_,(.L_x_2 - _Z7computePfS_S_)
        .other          _Z7computePfS_S_,@"STO_CUDA_ENTRY STV_DEFAULT"
_Z7computePfS_S_:
.text._Z7computePfS_S_:
[----:B------:R-:W-:Y:S01]  /*0000*/  LDC R1, c[0x0][0x37c] ;  /* 0x0000df00ff017b82 */ /* 0x000fe20000000800 */
[----:B------:R-:W0:Y:S07]  /*0010*/  S2R R9, SR_TID.X ;  /* 0x0000000000097919 */ /* 0x000e2e0000002100 */
[----:B------:R-:W1:Y:S01]  /*0020*/  LDC.64 R2, c[0x0][0x380] ;  /* 0x0000e000ff027b82 */ /* 0x000e620000000a00 */
[----:B------:R-:W0:Y:S01]  /*0030*/  LDCU UR6, c[0x0][0x360] ;  /* 0x00006c00ff0677ac */ /* 0x000e220008000800 */
[----:B------:R-:W0:Y:S01]  /*0040*/  S2R R0, SR_CTAID.X ;  /* 0x0000000000007919 */ /* 0x000e220000002500 */
[----:B------:R-:W2:Y:S05]  /*0050*/  LDCU.64 UR4, c[0x0][0x358] ;  /* 0x00006b00ff0477ac */ /* 0x000eaa0008000a00 */
[----:B------:R-:W3:Y:S08]  /*0060*/  LDC.64 R4, c[0x0][0x388] ;  /* 0x0000e200ff047b82 */ /* 0x000ef00000000a00 */
[----:B------:R-:W4:Y:S01]  /*0070*/  LDC.64 R6, c[0x0][0x390] ;  /* 0x0000e400ff067b82 */ /* 0x000f220000000a00 */
[----:B0-----:R-:W-:-:S04]  /*0080*/  IMAD R9, R0, UR6, R9 ;  /* 0x0000000600097c24 */ /* 0x001fc8000f8e0209 */
[----:B-1----:R-:W-:-:S04]  /*0090*/  IMAD.WIDE.U32 R2, R9, 0x4, R2 ;  /* 0x0000000409027825 */ /* 0x002fc800078e0002 */
[C---:B---3--:R-:W-:Y:S02]  /*00a0*/  IMAD.WIDE.U32 R4, R9.reuse, 0x4, R4 ;  /* 0x0000000409047825 */ /* 0x048fe400078e0004 */
[----:B--2---:R-:W2:Y:S04]  /*00b0*/  LDG.E R2, desc[UR4][R2.64] ;  /* 0x0000000402027981 */ /* 0x004ea8000c1e1900 */
[----:B------:R-:W2:Y:S01]  /*00c0*/  LDG.E R5, desc[UR4][R4.64] ;  /* 0x0000000404057981 */ /* 0x000ea2000c1e1900 */
[----:B----4-:R-:W-:-:S04]  /*00d0*/  IMAD.WIDE.U32 R6, R9, 0x4, R6 ;  /* 0x0000000409067825 */ /* 0x010fc800078e0006 */
[----:B--2---:R-:W-:-:S05]  /*00e0*/  FADD R9, R2, R5 ;  /* 0x0000000502097221 */ /* 0x004fca0000000000 */
[----:B------:R-:W-:Y:S01]  /*00f0*/  STG.E desc[UR4][R6.64], R9 ;  /* 0x0000000906007986 */ /* 0x000fe2000c101904 */
[----:B------:R-:W-:Y:S05]  /*0100*/  EXIT ;  /* 0x000000000000794d */ /* 0x000fea0003800000 */
.L_x_0:
[----:B------:R-:W-:-:S00]  /*0110*/  BRA `(.L_x_0) ;  /* 0xfffffffc00fc7947 */ /* 0x000fc0000383ffff */
[----:B------:R-:W-:-:S00]  /*0120*/  NOP ;  /* 0x0000000000007918 */ /* 0x000fc00000000000 */
        /* <DEDUP_REMOVED lines=13> */
.L_x_2:


//--------------------- .text._Z4initPfS_         --------------------------
	.section	.text._Z4initPfS_,"ax",@progbits
	.align	128
        .global         _Z4initPfS_
        .type           _Z4initPfS_,@function
        .size           _Z4initPfS_,(.L_x_3 - _Z4initPfS_)
        .other          _Z4initPfS_,@"STO_CUDA_ENTRY STV_DEFAULT"
_Z4initPfS_:
.text._Z4initPfS_:
[----:B------:R-:W-:Y:S01]  /*0000*/  LDC R1, c[0x0][0x37c] ;  /* 0x0000df00ff017b82 */ /* 0x000fe20000000800 */
[----:B------:R-:W0:Y:S07]  /*0010*/  S2R R7, SR_TID.X ;  /* 0x0000000000077919 */ /* 0x000e2e0000002100 */
[----:B------:R-:W1:Y:S01]  /*0020*/  LDC.64 R2, c[0x0][0x380] ;  /* 0x0000e000ff027b82 */ /* 0x000e620000000a00 */
[----:B------:R-:W0:Y:S01]  /*0030*/  LDCU UR6, c[0x0][0x360] ;  /* 0x00006c00ff0677ac */ /* 0x000e220008000800 */
[----:B------:R-:W0:Y:S01]  /*0040*/  S2R R0, SR_CTAID.X ;  /* 0x0000000000007919 */ /* 0x000e220000002500 */
[----:B------:R-:W2:Y:S05]  /*0050*/  LDCU.64 UR4, c[0x0][0x358] ;  /* 0x00006b00ff0477ac */ /* 0x000eaa0008000a00 */
[----:B------:R-:W3:Y:S01]  /*0060*/  LDC.64 R4, c[0x0][0x388] ;  /* 0x0000e200ff047b82 */ /* 0x000ee20000000a00 */
[----:B0-----:R-:W-:-:S04]  /*0070*/  IMAD R7, R0, UR6, R7 ;  /* 0x0000000600077c24 */ /* 0x001fc8000f8e0207 */
[----:B-1----:R-:W-:Y:S01]  /*0080*/  IMAD.WIDE.U32 R2, R7, 0x4, R2 ;  /* 0x0000000407027825 */ /* 0x002fe200078e0002 */
[----:B------:R-:W-:-:S03]  /*0090*/  I2FP.F32.U32 R9, R7 ;  /* 0x0000000700097245 */ /* 0x000fc60000201000 */
[----:B---3--:R-:W-:Y:S02]  /*00a0*/  IMAD.WIDE.U32 R4, R7, 0x4, R4 ;  /* 0x0000000407047825 */ /* 0x008fe400078e0004 */
[----:B--2---:R-:W-:Y:S04]  /*00b0*/  STG.E desc[UR4][R2.64], R9 ;  /* 0x0000000902007986 */ /* 0x004fe8000c101904 */
[----:B------:R-:W-:Y:S01]  /*00c0*/  STG.E desc[UR4][R4.64], R9 ;  /* 0x0000000904007986 */ /* 0x000fe2000c101904 */
[----:B------:R-:W-:Y:S05]  /*00d0*/  EXIT ;  /* 0x000000000000794d */ /* 0x000fea0003800000 */
.L_x_1:
        /* <DEDUP_REMOVED lines=10> */
.L_x_3:


//--------------------- .nv.shared.reserved.0     --------------------------
	.section	.nv.shared.reserved.0,"aw",@nobits
	.weak		__nv_reservedSMEM_offset_0_alias
	.size		__nv_reservedSMEM_offset_0_alias, 0, 64
	.other		__nv_reservedSMEM_offset_0_alias,@"STO_CUDA_RESERVED_SHARED STV_DEFAULT"
__nv_reservedSMEM_offset_0_alias:
	.zero		0
	.zero		64


//--------------------- .nv.constant0._Z7computePfS_S_ --------------------------
	.section	.nv.constant0._Z7computePfS_S_,"a",@progbits
	.sectionflags	@""
	.align	4
.nv.constant0._Z7computePfS_S_:
	.zero		920


//--------------------- .nv.constant0._Z4initPfS_ --------------------------
	.section	.nv.constant0._Z4initPfS_,"a",@progbits
	.sectionflags	@""
	.align	4
.nv.constant0._Z4initPfS_:
	.zero		912


//--------------------- SYMBOLS --------------------------

	.type		.nv.reservedSmem.offset0,@object
	.size		.nv.reservedSmem.offset0,0x4
